//
// Generated by NVIDIA NVVM Compiler
//
// Compiler Build ID: CL-36424714
// Cuda compilation tools, release 13.0, V13.0.88
// Based on NVVM 20.0.0
//

.version 9.0
.target sm_100
.address_size 64

	// .globl	_Z6suma2DPfS_ii

.visible .entry _Z6suma2DPfS_ii(
	.param .u64 .ptr .align 1 _Z6suma2DPfS_ii_param_0,
	.param .u64 .ptr .align 1 _Z6suma2DPfS_ii_param_1,
	.param .u32 _Z6suma2DPfS_ii_param_2,
	.param .u32 _Z6suma2DPfS_ii_param_3
)
{
	.reg .pred 	%p<28>;
	.reg .b32 	%r<53>;
	.reg .b32 	%f<36>;
	.reg .b64 	%rd<11>;

	ld.param.u64 	%rd5, [_Z6suma2DPfS_ii_param_0];
	ld.param.u64 	%rd6, [_Z6suma2DPfS_ii_param_1];
	ld.param.u32 	%r23, [_Z6suma2DPfS_ii_param_2];
	ld.param.u32 	%r24, [_Z6suma2DPfS_ii_param_3];
	cvta.to.global.u64 	%rd1, %rd5;
	cvta.to.global.u64 	%rd7, %rd6;
	mov.u32 	%r25, %ntid.x;
	mov.u32 	%r26, %ctaid.x;
	mov.u32 	%r27, %tid.x;
	mad.lo.s32 	%r28, %r25, %r26, %r27;
	mov.u32 	%r29, %ntid.y;
	mov.u32 	%r30, %ctaid.y;
	mov.u32 	%r31, %tid.y;
	mad.lo.s32 	%r1, %r29, %r30, %r31;
	mad.lo.s32 	%r32, %r23, %r28, %r1;
	mul.wide.s32 	%rd8, %r32, 4;
	add.s64 	%rd2, %rd7, %rd8;
	mov.b32 	%r33, 0;
	st.global.u32 	[%rd2], %r33;
	sub.s32 	%r49, %r28, %r24;
	add.s32 	%r3, %r24, %r28;
	setp.gt.s32 	%p1, %r49, %r3;
	@%p1 bra 	$L__BB0_22;
	sub.s32 	%r4, %r1, %r24;
	add.s32 	%r5, %r24, %r1;
	shl.b32 	%r6, %r24, 1;
	add.s32 	%r7, %r4, 1;
	and.b32  	%r8, %r24, 1;
	add.s32 	%r9, %r4, 2;
	add.s32 	%r10, %r4, 3;
	mov.f32 	%f31, 0f00000000;
$L__BB0_2:
	mov.u32 	%r11, %r49;
	setp.gt.s32 	%p2, %r4, %r5;
	@%p2 bra 	$L__BB0_21;
	mul.lo.s32 	%r12, %r11, %r23;
	or.b32  	%r34, %r4, %r11;
	setp.lt.s32 	%p3, %r34, 0;
	max.s32 	%r35, %r4, %r11;
	setp.ge.s32 	%p4, %r35, %r23;
	add.s32 	%r36, %r4, %r12;
	mul.wide.s32 	%rd9, %r36, 4;
	add.s64 	%rd3, %rd1, %rd9;
	or.pred  	%p5, %p4, %p3;
	@%p5 bra 	$L__BB0_5;
	ld.global.f32 	%f19, [%rd3];
	add.f32 	%f31, %f31, %f19;
	st.global.f32 	[%rd2], %f31;
$L__BB0_5:
	setp.eq.s32 	%p6, %r8, 0;
	mov.u32 	%r52, %r7;
	@%p6 bra 	$L__BB0_10;
	or.b32  	%r37, %r7, %r11;
	setp.lt.s32 	%p7, %r37, 0;
	max.s32 	%r38, %r7, %r11;
	setp.ge.s32 	%p8, %r38, %r23;
	or.pred  	%p9, %p8, %p7;
	@%p9 bra 	$L__BB0_8;
	ld.global.f32 	%f20, [%rd3+4];
	add.f32 	%f31, %f31, %f20;
	st.global.f32 	[%rd2], %f31;
$L__BB0_8:
	or.b32  	%r39, %r9, %r11;
	setp.lt.s32 	%p10, %r39, 0;
	max.s32 	%r40, %r9, %r11;
	setp.ge.s32 	%p11, %r40, %r23;
	or.pred  	%p12, %p11, %p10;
	mov.u32 	%r52, %r10;
	@%p12 bra 	$L__BB0_10;
	ld.global.f32 	%f21, [%rd3+8];
	add.f32 	%f31, %f31, %f21;
	st.global.f32 	[%rd2], %f31;
$L__BB0_10:
	setp.lt.u32 	%p13, %r6, 3;
	@%p13 bra 	$L__BB0_21;
	add.s32 	%r51, %r52, %r12;
$L__BB0_12:
	or.b32  	%r41, %r52, %r11;
	setp.lt.s32 	%p14, %r41, 0;
	max.s32 	%r42, %r52, %r11;
	setp.ge.s32 	%p15, %r42, %r23;
	mul.wide.s32 	%rd10, %r51, 4;
	add.s64 	%rd4, %rd1, %rd10;
	or.pred  	%p16, %p15, %p14;
	@%p16 bra 	$L__BB0_14;
	ld.global.f32 	%f22, [%rd4];
	add.f32 	%f31, %f31, %f22;
	st.global.f32 	[%rd2], %f31;
$L__BB0_14:
	add.s32 	%r17, %r52, 1;
	or.b32  	%r43, %r17, %r11;
	setp.lt.s32 	%p17, %r43, 0;
	max.s32 	%r44, %r17, %r11;
	setp.ge.s32 	%p18, %r44, %r23;
	or.pred  	%p19, %p18, %p17;
	@%p19 bra 	$L__BB0_16;
	ld.global.f32 	%f23, [%rd4+4];
	add.f32 	%f31, %f31, %f23;
	st.global.f32 	[%rd2], %f31;
$L__BB0_16:
	add.s32 	%r18, %r17, 1;
	or.b32  	%r45, %r18, %r11;
	setp.lt.s32 	%p20, %r45, 0;
	max.s32 	%r46, %r18, %r11;
	setp.ge.s32 	%p21, %r46, %r23;
	or.pred  	%p22, %p21, %p20;
	@%p22 bra 	$L__BB0_18;
	ld.global.f32 	%f24, [%rd4+8];
	add.f32 	%f31, %f31, %f24;
	st.global.f32 	[%rd2], %f31;
$L__BB0_18:
	add.s32 	%r19, %r18, 1;
	or.b32  	%r47, %r19, %r11;
	setp.lt.s32 	%p23, %r47, 0;
	max.s32 	%r48, %r19, %r11;
	setp.ge.s32 	%p24, %r48, %r23;
	or.pred  	%p25, %p24, %p23;
	@%p25 bra 	$L__BB0_20;
	ld.global.f32 	%f25, [%rd4+12];
	add.f32 	%f31, %f31, %f25;
	st.global.f32 	[%rd2], %f31;
$L__BB0_20:
	add.s32 	%r51, %r51, 4;
	setp.ne.s32 	%p26, %r19, %r5;
	add.s32 	%r52, %r19, 1;
	@%p26 bra 	$L__BB0_12;
$L__BB0_21:
	add.s32 	%r49, %r11, 1;
	setp.ne.s32 	%p27, %r11, %r3;
	@%p27 bra 	$L__BB0_2;
$L__BB0_22:
	ret;

}


// ===== COMPILED SASS (sm_100) =====

	.target	sm_100

	.elftype	@"ET_EXEC"


//--------------------- .note.nv.tkinfo           --------------------------
	.section	.note.nv.tkinfo,"",@"SHT_NOTE"
	.sectionflags	@"SHF_NOTE_NV_TKINFO"
	.tkinfo
        /*0018*/ 	.word	0x00000002
        /*0030*/ 	.string	""
        /*0030*/ 	.string	"ptxas"
        /*0030*/ 	.string	"Cuda compilation tools, release 13.0, V13.0.88"
        /*0030*/ 	.string	"Build cuda_13.0.r13.0/compiler.36424714_0"
        /*0030*/ 	.string	"-arch sm_100 -m 64 "



//--------------------- .note.nv.cuinfo           --------------------------
	.section	.note.nv.cuinfo,"",@"SHT_NOTE"
	.sectionflags	@"SHF_NOTE_NV_CUINFO"
        /*0018*/ 	.short	0x0002
        /*001a*/ 	.short	0x0064
        /*001c*/ 	.short	0x0082
	.zero		2


//--------------------- .nv.info                  --------------------------
	.section	.nv.info,"",@"SHT_CUDA_INFO"
	.align	4


	//----- nvinfo : EIATTR_REGCOUNT
	.align		4
        /*0000*/ 	.byte	0x04, 0x2f
        /*0002*/ 	.short	(.L_1 - .L_0)
	.align		4
.L_0:
        /*0004*/ 	.word	index@(_Z6suma2DPfS_ii)
        /*0008*/ 	.word	0x00000017


	//----- nvinfo : EIATTR_FRAME_SIZE
	.align		4
.L_1:
        /*000c*/ 	.byte	0x04, 0x11
        /*000e*/ 	.short	(.L_3 - .L_2)
	.align		4
.L_2:
        /*0010*/ 	.word	index@(_Z6suma2DPfS_ii)
        /*0014*/ 	.word	0x00000000


	//----- nvinfo : EIATTR_MIN_STACK_SIZE
	.align		4
.L_3:
        /*0018*/ 	.byte	0x04, 0x12
        /*001a*/ 	.short	(.L_5 - .L_4)
	.align		4
.L_4:
        /*001c*/ 	.word	index@(_Z6suma2DPfS_ii)
        /*0020*/ 	.word	0x00000000
.L_5:


//--------------------- .nv.compat                --------------------------
	.section	.nv.compat,"",@"SHT_CUDA_COMPAT_INFO"
	.align	4
        /*0000*/ 	.byte	0x02, 0x09, 0x00, 0x00, 0x02, 0x02, 0x01, 0x00, 0x02, 0x05, 0x05, 0x00, 0x03, 0x07, 0x01, 0x01
        /*0010*/ 	.byte	0x02, 0x03, 0x00, 0x00, 0x02, 0x06, 0x01, 0x00, 0x04, 0x0b, 0x08, 0x00, 0x09, 0x00, 0x00, 0x00
        /*0020*/ 	.byte	0x00, 0x00, 0x00, 0x00


//--------------------- .nv.info._Z6suma2DPfS_ii  --------------------------
	.section	.nv.info._Z6suma2DPfS_ii,"",@"SHT_CUDA_INFO"
	.sectionflags	@""
	.align	4


	//----- nvinfo : EIATTR_CUDA_API_VERSION
	.align		4
        /*0000*/ 	.byte	0x04, 0x37
        /*0002*/ 	.short	(.L_7 - .L_6)
.L_6:
        /*0004*/ 	.word	0x00000082


	//----- nvinfo : EIATTR_KPARAM_INFO
	.align		4
.L_7:
        /*0008*/ 	.byte	0x04, 0x17
        /*000a*/ 	.short	(.L_9 - .L_8)
.L_8:
        /*000c*/ 	.word	0x00000000
        /*0010*/ 	.short	0x0003
        /*0012*/ 	.short	0x0014
        /*0014*/ 	.byte	0x00, 0xf0, 0x11, 0x00


	//----- nvinfo : EIATTR_KPARAM_INFO
	.align		4
.L_9:
        /*0018*/ 	.byte	0x04, 0x17
        /*001a*/ 	.short	(.L_11 - .L_10)
.L_10:
        /*001c*/ 	.word	0x00000000
        /*0020*/ 	.short	0x0002
        /*0022*/ 	.short	0x0010
        /*0024*/ 	.byte	0x00, 0xf0, 0x11, 0x00


	//----- nvinfo : EIATTR_KPARAM_INFO
	.align		4
.L_11:
        /*0028*/ 	.byte	0x04, 0x17
        /*002a*/ 	.short	(.L_13 - .L_12)
.L_12:
        /*002c*/ 	.word	0x00000000
        /*0030*/ 	.short	0x0001
        /*0032*/ 	.short	0x0008
        /*0034*/ 	.byte	0x00, 0xf5, 0x21, 0x00


	//----- nvinfo : EIATTR_KPARAM_INFO
	.align		4
.L_13:
        /*0038*/ 	.byte	0x04, 0x17
        /*003a*/ 	.short	(.L_15 - .L_14)
.L_14:
        /*003c*/ 	.word	0x00000000
        /*0040*/ 	.short	0x0000
        /*0042*/ 	.short	0x0000
        /*0044*/ 	.byte	0x00, 0xf5, 0x21, 0x00


	//----- nvinfo : EIATTR_SPARSE_MMA_MASK
	.align		4
.L_15:
        /*0048*/ 	.byte	0x03, 0x50
        /*004a*/ 	.short	0x0000


	//----- nvinfo : EIATTR_MAXREG_COUNT
	.align		4
        /*004c*/ 	.byte	0x03, 0x1b
        /*004e*/ 	.short	0x00ff


	//----- nvinfo : EIATTR_MERCURY_ISA_VERSION
	.align		4
        /*0050*/ 	.byte	0x03, 0x5f
        /*0052*/ 	.short	0x0101


	//----- nvinfo : EIATTR_VRC_CTA_INIT_COUNT
	.align		4
        /*0054*/ 	.byte	0x02, 0x4a
	.zero		1
	.zero		1


	//----- nvinfo : EIATTR_EXIT_INSTR_OFFSETS
	.align		4
        /*0058*/ 	.byte	0x04, 0x1c
        /*005a*/ 	.short	(.L_17 - .L_16)


	//   ....[0]....
.L_16:
        /*005c*/ 	.word	0x00000120


	//   ....[1]....
        /*0060*/ 	.word	0x000006e0


	//----- nvinfo : EIATTR_CRS_STACK_SIZE
	.align		4
.L_17:
        /*0064*/ 	.byte	0x04, 0x1e
        /*0066*/ 	.short	(.L_19 - .L_18)
.L_18:
        /*0068*/ 	.word	0x00000000


	//----- nvinfo : EIATTR_CBANK_PARAM_SIZE
	.align		4
.L_19:
        /*006c*/ 	.byte	0x03, 0x19
        /*006e*/ 	.short	0x0018


	//----- nvinfo : EIATTR_PARAM_CBANK
	.align		4
        /*0070*/ 	.byte	0x04, 0x0a
        /*0072*/ 	.short	(.L_21 - .L_20)
	.align		4
.L_20:
        /*0074*/ 	.word	index@(.nv.constant0._Z6suma2DPfS_ii)
        /*0078*/ 	.short	0x0380
        /*007a*/ 	.short	0x0018


	//----- nvinfo : EIATTR_SW_WAR
	.align		4
.L_21:
        /*007c*/ 	.byte	0x04, 0x36
        /*007e*/ 	.short	(.L_23 - .L_22)
.L_22:
        /*0080*/ 	.word	0x00000008
.L_23:


//--------------------- .nv.callgraph             --------------------------
	.section	.nv.callgraph,"",@"SHT_CUDA_CALLGRAPH"
	.align	4
	.sectionentsize	8
	.align		4
        /*0000*/ 	.word	0x00000000
	.align		4
        /*0004*/ 	.word	0xffffffff
	.align		4
        /*0008*/ 	.word	0x00000000
	.align		4
        /*000c*/ 	.word	0xfffffffe
	.align		4
        /*0010*/ 	.word	0x00000000
	.align		4
        /*0014*/ 	.word	0xfffffffd
	.align		4
        /*0018*/ 	.word	0x00000000
	.align		4
        /*001c*/ 	.word	0xfffffffc


//--------------------- .text._Z6suma2DPfS_ii     --------------------------
	.section	.text._Z6suma2DPfS_ii,"ax",@progbits
	.align	128
        .global         _Z6suma2DPfS_ii
        .type           _Z6suma2DPfS_ii,@function
        .size           _Z6suma2DPfS_ii,(.L_x_9 - _Z6suma2DPfS_ii)
        .other          _Z6suma2DPfS_ii,@"STO_CUDA_ENTRY STV_DEFAULT"
_Z6suma2DPfS_ii:
.text._Z6suma2DPfS_ii:
[----:B------:R-:W-:Y:S01]  /*0000*/  LDC R1, c[0x0][0x37c] ;  /* 0x0000df00ff017b82 */ /* 0x000fe20000000800 */
[----:B------:R-:W0:Y:S01]  /*0010*/  S2R R4, SR_CTAID.X ;  /* 0x0000000000047919 */ /* 0x000e220000002500 */
[----:B------:R-:W0:Y:S06]  /*0020*/  LDCU UR4, c[0x0][0x360] ;  /* 0x00006c00ff0477ac */ /* 0x000e2c0008000800 */
[----:B------:R-:W1:Y:S01]  /*0030*/  LDC.64 R2, c[0x0][0x388] ;  /* 0x0000e200ff027b82 */ /* 0x000e620000000a00 */
[----:B------:R-:W0:Y:S01]  /*0040*/  S2R R5, SR_TID.X ;  /* 0x0000000000057919 */ /* 0x000e220000002100 */
[----:B------:R-:W2:Y:S01]  /*0050*/  LDCU UR5, c[0x0][0x364] ;  /* 0x00006c80ff0577ac */ /* 0x000ea20008000800 */
[----:B------:R-:W2:Y:S01]  /*0060*/  S2R R7, SR_CTAID.Y ;  /* 0x0000000000077919 */ /* 0x000ea20000002600 */
[----:B------:R-:W3:Y:S01]  /*0070*/  LDCU.64 UR8, c[0x0][0x390] ;  /* 0x00007200ff0877ac */ /* 0x000ee20008000a00 */
[----:B------:R-:W2:Y:S01]  /*0080*/  S2R R0, SR_TID.Y ;  /* 0x0000000000007919 */ /* 0x000ea20000002200 */
[----:B------:R-:W4:Y:S01]  /*0090*/  LDCU.64 UR6, c[0x0][0x358] ;  /* 0x00006b00ff0677ac */ /* 0x000f220008000a00 */
[----:B0-----:R-:W-:-:S04]  /*00a0*/  IMAD R4, R4, UR4, R5 ;  /* 0x0000000404047c24 */ /* 0x001fc8000f8e0205 */
[C---:B---3--:R-:W-:Y:S02]  /*00b0*/  VIADD R9, R4.reuse, -UR9 ;  /* 0x8000000904097c36 */ /* 0x048fe40008000000 */
[----:B--2---:R-:W-:Y:S02]  /*00c0*/  IMAD R7, R7, UR5, R0 ;  /* 0x0000000507077c24 */ /* 0x004fe4000f8e0200 */
[C---:B------:R-:W-:Y:S02]  /*00d0*/  VIADD R0, R4.reuse, UR9 ;  /* 0x0000000904007c36 */ /* 0x040fe40008000000 */
[----:B------:R-:W-:-:S03]  /*00e0*/  IMAD R5, R4, UR8, R7 ;  /* 0x0000000804057c24 */ /* 0x000fc6000f8e0207 */
[----:B------:R-:W-:Y:S01]  /*00f0*/  ISETP.GT.AND P0, PT, R9, R0, PT ;  /* 0x000000000900720c */ /* 0x000fe20003f04270 */
[----:B-1----:R-:W-:-:S05]  /*0100*/  IMAD.WIDE R2, R5, 0x4, R2 ;  /* 0x0000000405027825 */ /* 0x002fca00078e0202 */
[----:B----4-:R0:W-:Y:S07]  /*0110*/  STG.E desc[UR6][R2.64], RZ ;  /* 0x000000ff02007986 */ /* 0x0101ee000c101906 */
[----:B------:R-:W-:Y:S05]  /*0120*/  @P0 EXIT ;  /* 0x000000000000094d */ /* 0x000fea0003800000 */
[C---:B------:R-:W-:Y:S01]  /*0130*/  VIADD R6, R7.reuse, -UR9 ;  /* 0x8000000907067c36 */ /* 0x040fe20008000000 */
[----:B------:R-:W-:Y:S02]  /*0140*/  USHF.L.U32 UR4, UR9, 0x1, URZ ;  /* 0x0000000109047899 */ /* 0x000fe400080006ff */
[----:B------:R-:W-:Y:S02]  /*0150*/  VIADD R7, R7, UR9 ;  /* 0x0000000907077c36 */ /* 0x000fe40008000000 */
[----:B------:R-:W-:Y:S01]  /*0160*/  IMAD.MOV.U32 R11, RZ, RZ, RZ ;  /* 0x000000ffff0b7224 */ /* 0x000fe200078e00ff */
[----:B------:R-:W-:Y:S01]  /*0170*/  UISETP.GE.U32.AND UP1, UPT, UR4, 0x3, UPT ;  /* 0x000000030400788c */ /* 0x000fe2000bf26070 */
[C---:B------:R-:W-:Y:S02]  /*0180*/  VIADD R8, R6.reuse, 0x1 ;  /* 0x0000000106087836 */ /* 0x040fe40000000000 */
[C---:B------:R-:W-:Y:S02]  /*0190*/  VIADD R10, R6.reuse, 0x2 ;  /* 0x00000002060a7836 */ /* 0x040fe40000000000 */
[----:B------:R-:W-:-:S07]  /*01a0*/  VIADD R12, R6, 0x3 ;  /* 0x00000003060c7836 */ /* 0x000fce0000000000 */
.L_x_7:
[----:B------:R-:W-:Y:S01]  /*01b0*/  ISETP.GT.AND P0, PT, R6, R7, PT ;  /* 0x000000070600720c */ /* 0x000fe20003f04270 */
[----:B------:R-:W-:-:S12]  /*01c0*/  BSSY.RECONVERGENT B0, `(.L_x_0) ;  /* 0x000004e000007945 */ /* 0x000fd80003800200 */
[----:B-1----:R-:W-:Y:S05]  /*01d0*/  @P0 BRA `(.L_x_1) ;  /* 0x0000000400300947 */ /* 0x002fea0003800000 */
[----:B------:R-:W1:Y:S01]  /*01e0*/  LDC R18, c[0x0][0x390] ;  /* 0x0000e400ff127b82 */ /* 0x000e620000000800 */
[CC--:B------:R-:W-:Y:S01]  /*01f0*/  LOP3.LUT R13, R6.reuse, R9.reuse, RZ, 0xfc, !PT ;  /* 0x00000009060d7212 */ /* 0x0c0fe200078efcff */
[----:B------:R-:W-:Y:S03]  /*0200*/  BSSY.RECONVERGENT B1, `(.L_x_2) ;  /* 0x000000b000017945 */ /* 0x000fe60003800200 */
[----:B------:R-:W-:Y:S02]  /*0210*/  ISETP.GE.AND P0, PT, R13, RZ, PT ;  /* 0x000000ff0d00720c */ /* 0x000fe40003f06270 */
[----:B------:R-:W-:Y:S01]  /*0220*/  VIMNMX R13, PT, PT, R6, R9, !PT ;  /* 0x00000009060d7248 */ /* 0x000fe20007fe0100 */
[----:B------:R-:W2:Y:S03]  /*0230*/  LDC.64 R4, c[0x0][0x380] ;  /* 0x0000e000ff047b82 */ /* 0x000ea60000000a00 */
[-C--:B-1----:R-:W-:Y:S01]  /*0240*/  ISETP.GE.OR P0, PT, R13, R18.reuse, !P0 ;  /* 0x000000120d00720c */ /* 0x082fe20004706670 */
[----:B------:R-:W-:-:S04]  /*0250*/  IMAD R13, R9, R18, R6 ;  /* 0x00000012090d7224 */ /* 0x000fc800078e0206 */
[----:B--2---:R-:W-:-:S08]  /*0260*/  IMAD.WIDE R4, R13, 0x4, R4 ;  /* 0x000000040d047825 */ /* 0x004fd000078e0204 */
[----:B------:R-:W-:Y:S05]  /*0270*/  @P0 BRA `(.L_x_3) ;  /* 0x00000000000c0947 */ /* 0x000fea0003800000 */
[----:B------:R-:W2:Y:S02]  /*0280*/  LDG.E R14, desc[UR6][R4.64] ;  /* 0x00000006040e7981 */ /* 0x000ea4000c1e1900 */
[----:B--2---:R-:W-:-:S05]  /*0290*/  FADD R11, R11, R14 ;  /* 0x0000000e0b0b7221 */ /* 0x004fca0000000000 */
[----:B------:R1:W-:Y:S02]  /*02a0*/  STG.E desc[UR6][R2.64], R11 ;  /* 0x0000000b02007986 */ /* 0x0003e4000c101906 */
.L_x_3:
[----:B------:R-:W-:Y:S05]  /*02b0*/  BSYNC.RECONVERGENT B1 ;  /* 0x0000000000017941 */ /* 0x000fea0003800200 */
.L_x_2:
[----:B------:R-:W2:Y:S01]  /*02c0*/  LDCU UR4, c[0x0][0x394] ;  /* 0x00007280ff0477ac */ /* 0x000ea20008000800 */
[----:B------:R-:W-:Y:S01]  /*02d0*/  IMAD.MOV.U32 R16, RZ, RZ, R8 ;  /* 0x000000ffff107224 */ /* 0x000fe200078e0008 */
[----:B--2---:R-:W-:-:S09]  /*02e0*/  ULOP3.LUT UP0, URZ, UR4, 0x1, URZ, 0xc0, !UPT ;  /* 0x0000000104ff7892 */ /* 0x004fd2000f80c0ff */
[----:B------:R-:W-:Y:S05]  /*02f0*/  BRA.U !UP0, `(.L_x_4) ;  /* 0x0000000108487547 */ /* 0x000fea000b800000 */
[CC--:B------:R-:W-:Y:S02]  /*0300*/  LOP3.LUT R14, R8.reuse, R9.reuse, RZ, 0xfc, !PT ;  /* 0x00000009080e7212 */ /* 0x0c0fe400078efcff */
[----:B------:R-:W-:Y:S02]  /*0310*/  VIMNMX R13, PT, PT, R8, R9, !PT ;  /* 0x00000009080d7248 */ /* 0x000fe40007fe0100 */
[----:B------:R-:W-:-:S04]  /*0320*/  ISETP.GE.AND P0, PT, R14, RZ, PT ;  /* 0x000000ff0e00720c */ /* 0x000fc80003f06270 */
[----:B------:R-:W-:-:S13]  /*0330*/  ISETP.GE.OR P0, PT, R13, R18, !P0 ;  /* 0x000000120d00720c */ /* 0x000fda0004706670 */
[----:B------:R-:W1:Y:S01]  /*0340*/  @!P0 LDG.E R14, desc[UR6][R4.64+0x4] ;  /* 0x00000406040e8981 */ /* 0x000e62000c1e1900 */
[CC--:B------:R-:W-:Y:S01]  /*0350*/  LOP3.LUT R13, R10.reuse, R9.reuse, RZ, 0xfc, !PT ;  /* 0x000000090a0d7212 */ /* 0x0c0fe200078efcff */
[----:B------:R-:W-:Y:S01]  /*0360*/  BSSY.RECONVERGENT B1, `(.L_x_4) ;  /* 0x000000b000017945 */ /* 0x000fe20003800200 */
[----:B------:R-:W-:Y:S02]  /*0370*/  IMAD.MOV.U32 R16, RZ, RZ, R12 ;  /* 0x000000ffff107224 */ /* 0x000fe400078e000c */
[----:B-1----:R-:W-:Y:S01]  /*0380*/  @!P0 FADD R11, R11, R14 ;  /* 0x0000000e0b0b8221 */ /* 0x002fe20000000000 */
[----:B------:R-:W-:-:S04]  /*0390*/  VIMNMX R14, PT, PT, R10, R9, !PT ;  /* 0x000000090a0e7248 */ /* 0x000fc80007fe0100 */
[----:B------:R1:W-:Y:S01]  /*03a0*/  @!P0 STG.E desc[UR6][R2.64], R11 ;  /* 0x0000000b02008986 */ /* 0x0003e2000c101906 */
[----:B------:R-:W-:-:S04]  /*03b0*/  ISETP.GE.AND P0, PT, R13, RZ, PT ;  /* 0x000000ff0d00720c */ /* 0x000fc80003f06270 */
[----:B------:R-:W-:-:S13]  /*03c0*/  ISETP.GE.OR P0, PT, R14, R18, !P0 ;  /* 0x000000120e00720c */ /* 0x000fda0004706670 */
[----:B-1----:R-:W-:Y:S05]  /*03d0*/  @P0 BRA `(.L_x_5) ;  /* 0x00000000000c0947 */ /* 0x002fea0003800000 */
[----:B------:R-:W2:Y:S02]  /*03e0*/  LDG.E R4, desc[UR6][R4.64+0x8] ;  /* 0x0000080604047981 */ /* 0x000ea4000c1e1900 */
[----:B--2---:R-:W-:-:S05]  /*03f0*/  FADD R11, R11, R4 ;  /* 0x000000040b0b7221 */ /* 0x004fca0000000000 */
[----:B------:R1:W-:Y:S02]  /*0400*/  STG.E desc[UR6][R2.64], R11 ;  /* 0x0000000b02007986 */ /* 0x0003e4000c101906 */
.L_x_5:
[----:B------:R-:W-:Y:S05]  /*0410*/  BSYNC.RECONVERGENT B1 ;  /* 0x0000000000017941 */ /* 0x000fea0003800200 */
.L_x_4:
[----:B------:R-:W-:Y:S05]  /*0420*/  BRA.U !UP1, `(.L_x_1) ;  /* 0x00000001099c7547 */ /* 0x000fea000b800000 */
[----:B------:R-:W2:Y:S01]  /*0430*/  LDC.64 R4, c[0x0][0x380] ;  /* 0x0000e000ff047b82 */ /* 0x000ea20000000a00 */
[----:B------:R-:W-:-:S07]  /*0440*/  IMAD R13, R9, R18, R16 ;  /* 0x00000012090d7224 */ /* 0x000fce00078e0210 */
.L_x_6:
[----:B------:R-:W3:Y:S01]  /*0450*/  LDCU UR4, c[0x0][0x390] ;  /* 0x00007200ff0477ac */ /* 0x000ee20008000800 */
[CC--:B------:R-:W-:Y:S02]  /*0460*/  LOP3.LUT R14, R16.reuse, R9.reuse, RZ, 0xfc, !PT ;  /* 0x00000009100e7212 */ /* 0x0c0fe400078efcff */
[----:B------:R-:W-:Y:S02]  /*0470*/  VIMNMX R15, PT, PT, R16, R9, !PT ;  /* 0x00000009100f7248 */ /* 0x000fe40007fe0100 */
[----:B------:R-:W-:-:S04]  /*0480*/  ISETP.GE.AND P1, PT, R14, RZ, PT ;  /* 0x000000ff0e00720c */ /* 0x000fc80003f26270 */
[----:B---3--:R-:W-:Y:S01]  /*0490*/  ISETP.GE.OR P1, PT, R15, UR4, !P1 ;  /* 0x000000040f007c0c */ /* 0x008fe2000cf26670 */
[----:B--2---:R-:W-:-:S12]  /*04a0*/  IMAD.WIDE R14, R13, 0x4, R4 ;  /* 0x000000040d0e7825 */ /* 0x004fd800078e0204 */
[----:B------:R-:W1:Y:S01]  /*04b0*/  @!P1 LDG.E R18, desc[UR6][R14.64] ;  /* 0x000000060e129981 */ /* 0x000e62000c1e1900 */
[----:B------:R-:W-:-:S05]  /*04c0*/  VIADD R20, R16, 0x1 ;  /* 0x0000000110147836 */ /* 0x000fca0000000000 */
[CC--:B------:R-:W-:Y:S02]  /*04d0*/  LOP3.LUT R17, R20.reuse, R9.reuse, RZ, 0xfc, !PT ;  /* 0x0000000914117212 */ /* 0x0c0fe400078efcff */
[----:B------:R-:W-:Y:S02]  /*04e0*/  VIMNMX R20, PT, PT, R20, R9, !PT ;  /* 0x0000000914147248 */ /* 0x000fe40007fe0100 */
[----:B------:R-:W-:-:S04]  /*04f0*/  ISETP.GE.AND P0, PT, R17, RZ, PT ;  /* 0x000000ff1100720c */ /* 0x000fc80003f06270 */
[----:B------:R-:W-:Y:S01]  /*0500*/  ISETP.GE.OR P0, PT, R20, UR4, !P0 ;  /* 0x0000000414007c0c */ /* 0x000fe2000c706670 */
[----:B-1----:R-:W-:-:S05]  /*0510*/  @!P1 FADD R11, R11, R18 ;  /* 0x000000120b0b9221 */ /* 0x002fca0000000000 */
[----:B------:R1:W-:Y:S07]  /*0520*/  @!P1 STG.E desc[UR6][R2.64], R11 ;  /* 0x0000000b02009986 */ /* 0x0003ee000c101906 */
        /* <DEDUP_REMOVED lines=17> */
[----:B------:R-:W-:Y:S02]  /*0640*/  VIADD R13, R13, 0x4 ;  /* 0x000000040d0d7836 */ /* 0x000fe40000000000 */
[----:B------:R-:W-:-:S02]  /*0650*/  VIADD R16, R16, 0x4 ;  /* 0x0000000410107836 */ /* 0x000fc40000000000 */
[----:B-1----:R-:W-:-:S05]  /*0660*/  @!P0 FADD R11, R11, R18 ;  /* 0x000000120b0b8221 */ /* 0x002fca0000000000 */
[----:B------:R3:W-:Y:S01]  /*0670*/  @!P0 STG.E desc[UR6][R2.64], R11 ;  /* 0x0000000b02008986 */ /* 0x0007e2000c101906 */
[----:B------:R-:W-:-:S13]  /*0680*/  ISETP.NE.AND P0, PT, R20, R7, PT ;  /* 0x000000071400720c */ /* 0x000fda0003f05270 */
[----:B---3--:R-:W-:Y:S05]  /*0690*/  @P0 BRA `(.L_x_6) ;  /* 0xfffffffc006c0947 */ /* 0x008fea000383ffff */
.L_x_1:
[----:B------:R-:W-:Y:S05]  /*06a0*/  BSYNC.RECONVERGENT B0 ;  /* 0x0000000000007941 */ /* 0x000fea0003800200 */
.L_x_0:
[C---:B------:R-:W-:Y:S01]  /*06b0*/  ISETP.NE.AND P0, PT, R9.reuse, R0, PT ;  /* 0x000000000900720c */ /* 0x040fe20003f05270 */
[----:B------:R-:W-:-:S12]  /*06c0*/  VIADD R9, R9, 0x1 ;  /* 0x0000000109097836 */ /* 0x000fd80000000000 */
[----:B------:R-:W-:Y:S05]  /*06d0*/  @P0 BRA `(.L_x_7) ;  /* 0xfffffff800b40947 */ /* 0x000fea000383ffff */
[----:B------:R-:W-:Y:S05]  /*06e0*/  EXIT ;  /* 0x000000000000794d */ /* 0x000fea0003800000 */
.L_x_8:
[----:B------:R-:W-:-:S00]  /*06f0*/  BRA `(.L_x_8) ;  /* 0xfffffffc00fc7947 */ /* 0x000fc0000383ffff */
[----:B------:R-:W-:-:S00]  /*0700*/  NOP ;  /* 0x0000000000007918 */ /* 0x000fc00000000000 */
[----:B------:R-:W-:-:S00]  /*0710*/  NOP ;  /* 0x0000000000007918 */ /* 0x000fc00000000000 */
[----:B------:R-:W-:-:S00]  /*0720*/  NOP ;  /* 0x0000000000007918 */ /* 0x000fc00000000000 */
[----:B------:R-:W-:-:S00]  /*0730*/  NOP ;  /* 0x0000000000007918 */ /* 0x000fc00000000000 */
[----:B------:R-:W-:-:S00]  /*0740*/  NOP ;  /* 0x0000000000007918 */ /* 0x000fc00000000000 */
[----:B------:R-:W-:-:S00]  /*0750*/  NOP ;  /* 0x0000000000007918 */ /* 0x000fc00000000000 */
[----:B------:R-:W-:-:S00]  /*0760*/  NOP ;  /* 0x0000000000007918 */ /* 0x000fc00000000000 */
[----:B------:R-:W-:-:S00]  /*0770*/  NOP ;  /* 0x0000000000007918 */ /* 0x000fc00000000000 */
.L_x_9:


//--------------------- .nv.shared.reserved.0     --------------------------
	.section	.nv.shared.reserved.0,"aw",@nobits
	.weak		__nv_reservedSMEM_offset_0_alias
	.size		__nv_reservedSMEM_offset_0_alias, 0, 64
	.other		__nv_reservedSMEM_offset_0_alias,@"STO_CUDA_RESERVED_SHARED STV_DEFAULT"
__nv_reservedSMEM_offset_0_alias:
	.zero		0
	.zero		64


//--------------------- .nv.constant0._Z6suma2DPfS_ii --------------------------
	.section	.nv.constant0._Z6suma2DPfS_ii,"a",@progbits
	.sectionflags	@""
	.align	4
.nv.constant0._Z6suma2DPfS_ii:
	.zero		920


//--------------------- SYMBOLS --------------------------

	.type		.nv.reservedSmem.offset0,@object
	.size		.nv.reservedSmem.offset0,0x4
